//
// Generated by NVIDIA NVVM Compiler
//
// Compiler Build ID: CL-36424714
// Cuda compilation tools, release 13.0, V13.0.88
// Based on NVVM 20.0.0
//

.version 9.0
.target sm_100
.address_size 64

	// .globl	_Z17ball_query_kerneliiifiPKfS0_Pi

.visible .entry _Z17ball_query_kerneliiifiPKfS0_Pi(
	.param .u32 _Z17ball_query_kerneliiifiPKfS0_Pi_param_0,
	.param .u32 _Z17ball_query_kerneliiifiPKfS0_Pi_param_1,
	.param .u32 _Z17ball_query_kerneliiifiPKfS0_Pi_param_2,
	.param .f32 _Z17ball_query_kerneliiifiPKfS0_Pi_param_3,
	.param .u32 _Z17ball_query_kerneliiifiPKfS0_Pi_param_4,
	.param .u64 .ptr .align 1 _Z17ball_query_kerneliiifiPKfS0_Pi_param_5,
	.param .u64 .ptr .align 1 _Z17ball_query_kerneliiifiPKfS0_Pi_param_6,
	.param .u64 .ptr .align 1 _Z17ball_query_kerneliiifiPKfS0_Pi_param_7
)
{
	.reg .pred 	%p<20>;
	.reg .b32 	%r<44>;
	.reg .b32 	%f<15>;
	.reg .b64 	%rd<28>;

	ld.param.u32 	%r27, [_Z17ball_query_kerneliiifiPKfS0_Pi_param_0];
	ld.param.u32 	%r24, [_Z17ball_query_kerneliiifiPKfS0_Pi_param_1];
	ld.param.u32 	%r25, [_Z17ball_query_kerneliiifiPKfS0_Pi_param_2];
	ld.param.f32 	%f5, [_Z17ball_query_kerneliiifiPKfS0_Pi_param_3];
	ld.param.u32 	%r26, [_Z17ball_query_kerneliiifiPKfS0_Pi_param_4];
	ld.param.u64 	%rd10, [_Z17ball_query_kerneliiifiPKfS0_Pi_param_5];
	ld.param.u64 	%rd11, [_Z17ball_query_kerneliiifiPKfS0_Pi_param_6];
	ld.param.u64 	%rd12, [_Z17ball_query_kerneliiifiPKfS0_Pi_param_7];
	mov.u32 	%r1, %ctaid.y;
	mov.u32 	%r28, %ctaid.x;
	mov.u32 	%r29, %ntid.x;
	mov.u32 	%r30, %tid.x;
	mad.lo.s32 	%r2, %r28, %r29, %r30;
	setp.ge.s32 	%p1, %r1, %r27;
	setp.ge.s32 	%p2, %r2, %r25;
	or.pred  	%p3, %p1, %p2;
	@%p3 bra 	$L__BB0_20;
	cvta.to.global.u64 	%rd13, %rd10;
	cvta.to.global.u64 	%rd1, %rd11;
	cvta.to.global.u64 	%rd2, %rd12;
	mad.lo.s32 	%r3, %r25, %r1, %r2;
	mul.lo.s32 	%r31, %r3, 3;
	mul.wide.s32 	%rd14, %r31, 4;
	add.s64 	%rd3, %rd13, %rd14;
	mul.lo.s32 	%r32, %r1, %r24;
	mul.lo.s32 	%r4, %r32, 3;
	setp.lt.s32 	%p4, %r24, 1;
	@%p4 bra 	$L__BB0_20;
	mul.lo.s32 	%r34, %r3, %r26;
	mul.wide.s32 	%rd15, %r34, 4;
	add.s64 	%rd4, %rd2, %rd15;
	ld.global.nc.f32 	%f1, [%rd3];
	ld.global.nc.f32 	%f2, [%rd3+4];
	ld.global.nc.f32 	%f3, [%rd3+8];
	and.b32  	%r5, %r26, 15;
	add.s32 	%r6, %r5, -1;
	and.b32  	%r7, %r26, 7;
	add.s32 	%r8, %r7, -1;
	and.b32  	%r9, %r26, 2147483632;
	and.b32  	%r10, %r26, 3;
	neg.s32 	%r11, %r9;
	add.s64 	%rd5, %rd4, 32;
	mul.f32 	%f4, %f5, %f5;
	cvt.s64.s32 	%rd6, %r4;
	mov.b32 	%r37, 0;
	mov.u32 	%r43, %r37;
$L__BB0_3:
	mul.lo.s32 	%r35, %r37, 3;
	cvt.u64.u32 	%rd16, %r35;
	add.s64 	%rd17, %rd6, %rd16;
	shl.b64 	%rd18, %rd17, 2;
	add.s64 	%rd19, %rd1, %rd18;
	ld.global.nc.f32 	%f6, [%rd19];
	ld.global.nc.f32 	%f7, [%rd19+4];
	ld.global.nc.f32 	%f8, [%rd19+8];
	sub.f32 	%f9, %f1, %f6;
	sub.f32 	%f10, %f2, %f7;
	mul.f32 	%f11, %f10, %f10;
	fma.rn.f32 	%f12, %f9, %f9, %f11;
	sub.f32 	%f13, %f3, %f8;
	fma.rn.f32 	%f14, %f13, %f13, %f12;
	setp.geu.f32 	%p5, %f14, %f4;
	@%p5 bra 	$L__BB0_19;
	setp.lt.s32 	%p6, %r26, 1;
	setp.ne.s32 	%p7, %r43, 0;
	or.pred  	%p8, %p7, %p6;
	@%p8 bra 	$L__BB0_18;
	setp.lt.u32 	%p9, %r26, 16;
	mov.b32 	%r41, 0;
	@%p9 bra 	$L__BB0_8;
	mov.u64 	%rd27, %rd5;
	mov.u32 	%r39, %r11;
$L__BB0_7:
	.pragma "nounroll";
	st.global.u32 	[%rd27+-32], %r37;
	st.global.u32 	[%rd27+-28], %r37;
	st.global.u32 	[%rd27+-24], %r37;
	st.global.u32 	[%rd27+-20], %r37;
	st.global.u32 	[%rd27+-16], %r37;
	st.global.u32 	[%rd27+-12], %r37;
	st.global.u32 	[%rd27+-8], %r37;
	st.global.u32 	[%rd27+-4], %r37;
	st.global.u32 	[%rd27], %r37;
	st.global.u32 	[%rd27+4], %r37;
	st.global.u32 	[%rd27+8], %r37;
	st.global.u32 	[%rd27+12], %r37;
	st.global.u32 	[%rd27+16], %r37;
	st.global.u32 	[%rd27+20], %r37;
	st.global.u32 	[%rd27+24], %r37;
	st.global.u32 	[%rd27+28], %r37;
	add.s32 	%r39, %r39, 16;
	add.s64 	%rd27, %rd27, 64;
	setp.ne.s32 	%p10, %r39, 0;
	mov.u32 	%r41, %r9;
	@%p10 bra 	$L__BB0_7;
$L__BB0_8:
	setp.eq.s32 	%p11, %r5, 0;
	@%p11 bra 	$L__BB0_18;
	setp.lt.u32 	%p12, %r6, 7;
	@%p12 bra 	$L__BB0_11;
	mul.wide.u32 	%rd20, %r41, 4;
	add.s64 	%rd21, %rd4, %rd20;
	st.global.u32 	[%rd21], %r37;
	st.global.u32 	[%rd21+4], %r37;
	st.global.u32 	[%rd21+8], %r37;
	st.global.u32 	[%rd21+12], %r37;
	st.global.u32 	[%rd21+16], %r37;
	st.global.u32 	[%rd21+20], %r37;
	st.global.u32 	[%rd21+24], %r37;
	st.global.u32 	[%rd21+28], %r37;
	add.s32 	%r41, %r41, 8;
$L__BB0_11:
	setp.eq.s32 	%p13, %r7, 0;
	@%p13 bra 	$L__BB0_18;
	setp.lt.u32 	%p14, %r8, 3;
	@%p14 bra 	$L__BB0_14;
	mul.wide.u32 	%rd22, %r41, 4;
	add.s64 	%rd23, %rd4, %rd22;
	st.global.u32 	[%rd23], %r37;
	st.global.u32 	[%rd23+4], %r37;
	st.global.u32 	[%rd23+8], %r37;
	st.global.u32 	[%rd23+12], %r37;
	add.s32 	%r41, %r41, 4;
$L__BB0_14:
	setp.eq.s32 	%p15, %r10, 0;
	@%p15 bra 	$L__BB0_18;
	setp.eq.s32 	%p16, %r10, 1;
	mul.wide.u32 	%rd24, %r41, 4;
	add.s64 	%rd9, %rd4, %rd24;
	st.global.u32 	[%rd9], %r37;
	@%p16 bra 	$L__BB0_18;
	setp.eq.s32 	%p17, %r10, 2;
	st.global.u32 	[%rd9+4], %r37;
	@%p17 bra 	$L__BB0_18;
	st.global.u32 	[%rd9+8], %r37;
$L__BB0_18:
	mul.wide.s32 	%rd25, %r43, 4;
	add.s64 	%rd26, %rd4, %rd25;
	st.global.u32 	[%rd26], %r37;
	add.s32 	%r43, %r43, 1;
	setp.ge.s32 	%p18, %r43, %r26;
	@%p18 bra 	$L__BB0_20;
$L__BB0_19:
	add.s32 	%r37, %r37, 1;
	setp.ne.s32 	%p19, %r37, %r24;
	@%p19 bra 	$L__BB0_3;
$L__BB0_20:
	ret;

}


// ===== COMPILED SASS (sm_100) =====

	.target	sm_100

	.elftype	@"ET_EXEC"


//--------------------- .note.nv.tkinfo           --------------------------
	.section	.note.nv.tkinfo,"",@"SHT_NOTE"
	.sectionflags	@"SHF_NOTE_NV_TKINFO"
	.tkinfo
        /*0018*/ 	.word	0x00000002
        /*0030*/ 	.string	""
        /*0030*/ 	.string	"ptxas"
        /*0030*/ 	.string	"Cuda compilation tools, release 13.0, V13.0.88"
        /*0030*/ 	.string	"Build cuda_13.0.r13.0/compiler.36424714_0"
        /*0030*/ 	.string	"-arch sm_100 -m 64 "



//--------------------- .note.nv.cuinfo           --------------------------
	.section	.note.nv.cuinfo,"",@"SHT_NOTE"
	.sectionflags	@"SHF_NOTE_NV_CUINFO"
        /*0018*/ 	.short	0x0002
        /*001a*/ 	.short	0x0064
        /*001c*/ 	.short	0x0082
	.zero		2


//--------------------- .nv.info                  --------------------------
	.section	.nv.info,"",@"SHT_CUDA_INFO"
	.align	4


	//----- nvinfo : EIATTR_REGCOUNT
	.align		4
        /*0000*/ 	.byte	0x04, 0x2f
        /*0002*/ 	.short	(.L_1 - .L_0)
	.align		4
.L_0:
        /*0004*/ 	.word	index@(_Z17ball_query_kerneliiifiPKfS0_Pi)
        /*0008*/ 	.word	0x00000019


	//----- nvinfo : EIATTR_FRAME_SIZE
	.align		4
.L_1:
        /*000c*/ 	.byte	0x04, 0x11
        /*000e*/ 	.short	(.L_3 - .L_2)
	.align		4
.L_2:
        /*0010*/ 	.word	index@(_Z17ball_query_kerneliiifiPKfS0_Pi)
        /*0014*/ 	.word	0x00000000


	//----- nvinfo : EIATTR_MIN_STACK_SIZE
	.align		4
.L_3:
        /*0018*/ 	.byte	0x04, 0x12
        /*001a*/ 	.short	(.L_5 - .L_4)
	.align		4
.L_4:
        /*001c*/ 	.word	index@(_Z17ball_query_kerneliiifiPKfS0_Pi)
        /*0020*/ 	.word	0x00000000
.L_5:


//--------------------- .nv.compat                --------------------------
	.section	.nv.compat,"",@"SHT_CUDA_COMPAT_INFO"
	.align	4
        /*0000*/ 	.byte	0x02, 0x09, 0x00, 0x00, 0x02, 0x02, 0x01, 0x00, 0x02, 0x05, 0x05, 0x00, 0x03, 0x07, 0x01, 0x01
        /*0010*/ 	.byte	0x02, 0x03, 0x00, 0x00, 0x02, 0x06, 0x01, 0x00, 0x04, 0x0b, 0x08, 0x00, 0x09, 0x00, 0x00, 0x00
        /*0020*/ 	.byte	0x00, 0x00, 0x00, 0x00


//--------------------- .nv.info._Z17ball_query_kerneliiifiPKfS0_Pi --------------------------
	.section	.nv.info._Z17ball_query_kerneliiifiPKfS0_Pi,"",@"SHT_CUDA_INFO"
	.sectionflags	@""
	.align	4


	//----- nvinfo : EIATTR_CUDA_API_VERSION
	.align		4
        /*0000*/ 	.byte	0x04, 0x37
        /*0002*/ 	.short	(.L_7 - .L_6)
.L_6:
        /*0004*/ 	.word	0x00000082


	//----- nvinfo : EIATTR_KPARAM_INFO
	.align		4
.L_7:
        /*0008*/ 	.byte	0x04, 0x17
        /*000a*/ 	.short	(.L_9 - .L_8)
.L_8:
        /*000c*/ 	.word	0x00000000
        /*0010*/ 	.short	0x0007
        /*0012*/ 	.short	0x0028
        /*0014*/ 	.byte	0x00, 0xf5, 0x21, 0x00


	//----- nvinfo : EIATTR_KPARAM_INFO
	.align		4
.L_9:
        /*0018*/ 	.byte	0x04, 0x17
        /*001a*/ 	.short	(.L_11 - .L_10)
.L_10:
        /*001c*/ 	.word	0x00000000
        /*0020*/ 	.short	0x0006
        /*0022*/ 	.short	0x0020
        /*0024*/ 	.byte	0x00, 0xf5, 0x21, 0x00


	//----- nvinfo : EIATTR_KPARAM_INFO
	.align		4
.L_11:
        /*0028*/ 	.byte	0x04, 0x17
        /*002a*/ 	.short	(.L_13 - .L_12)
.L_12:
        /*002c*/ 	.word	0x00000000
        /*0030*/ 	.short	0x0005
        /*0032*/ 	.short	0x0018
        /*0034*/ 	.byte	0x00, 0xf5, 0x21, 0x00


	//----- nvinfo : EIATTR_KPARAM_INFO
	.align		4
.L_13:
        /*0038*/ 	.byte	0x04, 0x17
        /*003a*/ 	.short	(.L_15 - .L_14)
.L_14:
        /*003c*/ 	.word	0x00000000
        /*0040*/ 	.short	0x0004
        /*0042*/ 	.short	0x0010
        /*0044*/ 	.byte	0x00, 0xf0, 0x11, 0x00


	//----- nvinfo : EIATTR_KPARAM_INFO
	.align		4
.L_15:
        /*0048*/ 	.byte	0x04, 0x17
        /*004a*/ 	.short	(.L_17 - .L_16)
.L_16:
        /*004c*/ 	.word	0x00000000
        /*0050*/ 	.short	0x0003
        /*0052*/ 	.short	0x000c
        /*0054*/ 	.byte	0x00, 0xf0, 0x11, 0x00


	//----- nvinfo : EIATTR_KPARAM_INFO
	.align		4
.L_17:
        /*0058*/ 	.byte	0x04, 0x17
        /*005a*/ 	.short	(.L_19 - .L_18)
.L_18:
        /*005c*/ 	.word	0x00000000
        /*0060*/ 	.short	0x0002
        /*0062*/ 	.short	0x0008
        /*0064*/ 	.byte	0x00, 0xf0, 0x11, 0x00


	//----- nvinfo : EIATTR_KPARAM_INFO
	.align		4
.L_19:
        /*0068*/ 	.byte	0x04, 0x17
        /*006a*/ 	.short	(.L_21 - .L_20)
.L_20:
        /*006c*/ 	.word	0x00000000
        /*0070*/ 	.short	0x0001
        /*0072*/ 	.short	0x0004
        /*0074*/ 	.byte	0x00, 0xf0, 0x11, 0x00


	//----- nvinfo : EIATTR_KPARAM_INFO
	.align		4
.L_21:
        /*0078*/ 	.byte	0x04, 0x17
        /*007a*/ 	.short	(.L_23 - .L_22)
.L_22:
        /*007c*/ 	.word	0x00000000
        /*0080*/ 	.short	0x0000
        /*0082*/ 	.short	0x0000
        /*0084*/ 	.byte	0x00, 0xf0, 0x11, 0x00


	//----- nvinfo : EIATTR_SPARSE_MMA_MASK
	.align		4
.L_23:
        /*0088*/ 	.byte	0x03, 0x50
        /*008a*/ 	.short	0x0000


	//----- nvinfo : EIATTR_MAXREG_COUNT
	.align		4
        /*008c*/ 	.byte	0x03, 0x1b
        /*008e*/ 	.short	0x00ff


	//----- nvinfo : EIATTR_MERCURY_ISA_VERSION
	.align		4
        /*0090*/ 	.byte	0x03, 0x5f
        /*0092*/ 	.short	0x0101


	//----- nvinfo : EIATTR_VRC_CTA_INIT_COUNT
	.align		4
        /*0094*/ 	.byte	0x02, 0x4a
	.zero		1
	.zero		1


	//----- nvinfo : EIATTR_EXIT_INSTR_OFFSETS
	.align		4
        /*0098*/ 	.byte	0x04, 0x1c
        /*009a*/ 	.short	(.L_25 - .L_24)


	//   ....[0]....
.L_24:
        /*009c*/ 	.word	0x000000a0


	//   ....[1]....
        /*00a0*/ 	.word	0x00000100


	//   ....[2]....
        /*00a4*/ 	.word	0x00000830


	//   ....[3]....
        /*00a8*/ 	.word	0x00000890


	//----- nvinfo : EIATTR_CRS_STACK_SIZE
	.align		4
.L_25:
        /*00ac*/ 	.byte	0x04, 0x1e
        /*00ae*/ 	.short	(.L_27 - .L_26)
.L_26:
        /*00b0*/ 	.word	0x00000000


	//----- nvinfo : EIATTR_CBANK_PARAM_SIZE
	.align		4
.L_27:
        /*00b4*/ 	.byte	0x03, 0x19
        /*00b6*/ 	.short	0x0030


	//----- nvinfo : EIATTR_PARAM_CBANK
	.align		4
        /*00b8*/ 	.byte	0x04, 0x0a
        /*00ba*/ 	.short	(.L_29 - .L_28)
	.align		4
.L_28:
        /*00bc*/ 	.word	index@(.nv.constant0._Z17ball_query_kerneliiifiPKfS0_Pi)
        /*00c0*/ 	.short	0x0380
        /*00c2*/ 	.short	0x0030


	//----- nvinfo : EIATTR_SW_WAR
	.align		4
.L_29:
        /*00c4*/ 	.byte	0x04, 0x36
        /*00c6*/ 	.short	(.L_31 - .L_30)
.L_30:
        /*00c8*/ 	.word	0x00000008
.L_31:


//--------------------- .nv.callgraph             --------------------------
	.section	.nv.callgraph,"",@"SHT_CUDA_CALLGRAPH"
	.align	4
	.sectionentsize	8
	.align		4
        /*0000*/ 	.word	0x00000000
	.align		4
        /*0004*/ 	.word	0xffffffff
	.align		4
        /*0008*/ 	.word	0x00000000
	.align		4
        /*000c*/ 	.word	0xfffffffe
	.align		4
        /*0010*/ 	.word	0x00000000
	.align		4
        /*0014*/ 	.word	0xfffffffd
	.align		4
        /*0018*/ 	.word	0x00000000
	.align		4
        /*001c*/ 	.word	0xfffffffc


//--------------------- .text._Z17ball_query_kerneliiifiPKfS0_Pi --------------------------
	.section	.text._Z17ball_query_kerneliiifiPKfS0_Pi,"ax",@progbits
	.align	128
        .global         _Z17ball_query_kerneliiifiPKfS0_Pi
        .type           _Z17ball_query_kerneliiifiPKfS0_Pi,@function
        .size           _Z17ball_query_kerneliiifiPKfS0_Pi,(.L_x_9 - _Z17ball_query_kerneliiifiPKfS0_Pi)
        .other          _Z17ball_query_kerneliiifiPKfS0_Pi,@"STO_CUDA_ENTRY STV_DEFAULT"
_Z17ball_query_kerneliiifiPKfS0_Pi:
.text._Z17ball_query_kerneliiifiPKfS0_Pi:
[----:B------:R-:W-:Y:S01]  /*0000*/  LDC R1, c[0x0][0x37c] ;  /* 0x0000df00ff017b82 */ /* 0x000fe20000000800 */
[----:B------:R-:W0:Y:S07]  /*0010*/  S2R R3, SR_TID.X ;  /* 0x0000000000037919 */ /* 0x000e2e0000002100 */
[----:B------:R-:W0:Y:S08]  /*0020*/  S2UR UR5, SR_CTAID.X ;  /* 0x00000000000579c3 */ /* 0x000e300000002500 */
[----:B------:R-:W0:Y:S08]  /*0030*/  LDC R0, c[0x0][0x360] ;  /* 0x0000d800ff007b82 */ /* 0x000e300000000800 */
[----:B------:R-:W1:Y:S08]  /*0040*/  LDC R5, c[0x0][0x388] ;  /* 0x0000e200ff057b82 */ /* 0x000e700000000800 */
[----:B------:R-:W2:Y:S08]  /*0050*/  S2UR UR4, SR_CTAID.Y ;  /* 0x00000000000479c3 */ /* 0x000eb00000002600 */
[----:B------:R-:W2:Y:S01]  /*0060*/  LDC R2, c[0x0][0x380] ;  /* 0x0000e000ff027b82 */ /* 0x000ea20000000800 */
[----:B0-----:R-:W-:-:S05]  /*0070*/  IMAD R0, R0, UR5, R3 ;  /* 0x0000000500007c24 */ /* 0x001fca000f8e0203 */
[----:B-1----:R-:W-:-:S04]  /*0080*/  ISETP.GE.AND P0, PT, R0, R5, PT ;  /* 0x000000050000720c */ /* 0x002fc80003f06270 */
[----:B--2---:R-:W-:-:S13]  /*0090*/  ISETP.LE.OR P0, PT, R2, UR4, P0 ;  /* 0x0000000402007c0c */ /* 0x004fda0008703670 */
[----:B------:R-:W-:Y:S05]  /*00a0*/  @P0 EXIT ;  /* 0x000000000000094d */ /* 0x000fea0003800000 */
[----:B------:R-:W0:Y:S01]  /*00b0*/  LDC R9, c[0x0][0x384] ;  /* 0x0000e100ff097b82 */ /* 0x000e220000000800 */
[----:B------:R-:W-:-:S07]  /*00c0*/  IMAD R8, R5, UR4, R0 ;  /* 0x0000000405087c24 */ /* 0x000fce000f8e0200 */
[----:B------:R-:W1:Y:S01]  /*00d0*/  LDC.64 R6, c[0x0][0x398] ;  /* 0x0000e600ff067b82 */ /* 0x000e620000000a00 */
[C---:B0-----:R-:W-:Y:S01]  /*00e0*/  ISETP.GE.AND P0, PT, R9.reuse, 0x1, PT ;  /* 0x000000010900780c */ /* 0x041fe20003f06270 */
[----:B------:R-:W-:-:S12]  /*00f0*/  IMAD R9, R9, UR4, RZ ;  /* 0x0000000409097c24 */ /* 0x000fd8000f8e02ff */
[----:B-1----:R-:W-:Y:S05]  /*0100*/  @!P0 EXIT ;  /* 0x000000000000894d */ /* 0x002fea0003800000 */
[----:B------:R-:W0:Y:S01]  /*0110*/  LDC R15, c[0x0][0x390] ;  /* 0x0000e400ff0f7b82 */ /* 0x000e220000000800 */
[----:B------:R-:W1:Y:S01]  /*0120*/  LDCU.64 UR4, c[0x0][0x358] ;  /* 0x00006b00ff0477ac */ /* 0x000e620008000a00 */
[----:B------:R-:W-:-:S04]  /*0130*/  IMAD R3, R8, 0x3, RZ ;  /* 0x0000000308037824 */ /* 0x000fc800078e02ff */
[----:B------:R-:W-:Y:S02]  /*0140*/  IMAD.WIDE R6, R3, 0x4, R6 ;  /* 0x0000000403067825 */ /* 0x000fe400078e0206 */
[----:B------:R-:W2:Y:S08]  /*0150*/  LDC.64 R12, c[0x0][0x3a8] ;  /* 0x0000ea00ff0c7b82 */ /* 0x000eb00000000a00 */
[----:B------:R-:W3:Y:S01]  /*0160*/  LDC R16, c[0x0][0x38c] ;  /* 0x0000e300ff107b82 */ /* 0x000ee20000000800 */
[----:B-1----:R-:W5:Y:S04]  /*0170*/  LDG.E.CONSTANT R0, desc[UR4][R6.64] ;  /* 0x0000000406007981 */ /* 0x002f68000c1e9900 */
[----:B------:R-:W5:Y:S01]  /*0180*/  LDG.E.CONSTANT R2, desc[UR4][R6.64+0x4] ;  /* 0x0000040406027981 */ /* 0x000f62000c1e9900 */
[C---:B0-----:R-:W-:Y:S01]  /*0190*/  LOP3.LUT R4, R15.reuse, 0xf, RZ, 0xc0, !PT ;  /* 0x0000000f0f047812 */ /* 0x041fe200078ec0ff */
[----:B------:R-:W-:Y:S01]  /*01a0*/  IMAD R11, R8, R15, RZ ;  /* 0x0000000f080b7224 */ /* 0x000fe200078e02ff */
[----:B------:R-:W-:Y:S01]  /*01b0*/  LOP3.LUT R5, R15, 0x7, RZ, 0xc0, !PT ;  /* 0x000000070f057812 */ /* 0x000fe200078ec0ff */
[----:B------:R0:W5:Y:S02]  /*01c0*/  LDG.E.CONSTANT R3, desc[UR4][R6.64+0x8] ;  /* 0x0000080406037981 */ /* 0x000164000c1e9900 */
[----:B------:R-:W-:-:S02]  /*01d0*/  VIADD R8, R4, 0xffffffff ;  /* 0xffffffff04087836 */ /* 0x000fc40000000000 */
[----:B------:R-:W-:Y:S02]  /*01e0*/  VIADD R10, R5, 0xffffffff ;  /* 0xffffffff050a7836 */ /* 0x000fe40000000000 */
[----:B--2---:R-:W-:Y:S01]  /*01f0*/  IMAD.WIDE R12, R11, 0x4, R12 ;  /* 0x000000040b0c7825 */ /* 0x004fe200078e020c */
[----:B------:R-:W-:Y:S02]  /*0200*/  ISETP.GE.U32.AND P1, PT, R8, 0x7, PT ;  /* 0x000000070800780c */ /* 0x000fe40003f26070 */
[----:B------:R-:W-:Y:S01]  /*0210*/  ISETP.GE.U32.AND P2, PT, R10, 0x3, PT ;  /* 0x000000030a00780c */ /* 0x000fe20003f46070 */
[----:B0-----:R-:W-:Y:S01]  /*0220*/  IMAD R6, R9, 0x3, RZ ;  /* 0x0000000309067824 */ /* 0x001fe200078e02ff */
[C---:B------:R-:W-:Y:S01]  /*0230*/  LOP3.LUT R9, R15.reuse, 0x7ffffff0, RZ, 0xc0, !PT ;  /* 0x7ffffff00f097812 */ /* 0x040fe200078ec0ff */
[----:B------:R-:W-:Y:S01]  /*0240*/  HFMA2 R7, -RZ, RZ, 0, 0 ;  /* 0x00000000ff077431 */ /* 0x000fe200000001ff */
[----:B------:R-:W-:Y:S01]  /*0250*/  IADD3 R8, P0, PT, R12, 0x20, RZ ;  /* 0x000000200c087810 */ /* 0x000fe20007f1e0ff */
[----:B------:R-:W-:Y:S01]  /*0260*/  IMAD.MOV.U32 R10, RZ, RZ, RZ ;  /* 0x000000ffff0a7224 */ /* 0x000fe200078e00ff */
[----:B------:R-:W-:Y:S01]  /*0270*/  LOP3.LUT R11, R15, 0x3, RZ, 0xc0, !PT ;  /* 0x000000030f0b7812 */ /* 0x000fe200078ec0ff */
[----:B---3--:R-:W-:Y:S01]  /*0280*/  FMUL R16, R16, R16 ;  /* 0x0000001010107220 */ /* 0x008fe20000400000 */
[----:B------:R-:W-:Y:S01]  /*0290*/  IMAD.MOV R17, RZ, RZ, -R9 ;  /* 0x000000ffff117224 */ /* 0x000fe200078e0a09 */
[----:B------:R-:W-:-:S08]  /*02a0*/  IADD3.X R18, PT, PT, RZ, R13, RZ, P0, !PT ;  /* 0x0000000dff127210 */ /* 0x000fd000007fe4ff */
.L_x_7:
[----:B------:R-:W0:Y:S01]  /*02b0*/  LDC.64 R14, c[0x0][0x3a0] ;  /* 0x0000e800ff0e7b82 */ /* 0x000e220000000a00 */
[----:B------:R-:W-:-:S05]  /*02c0*/  IMAD R19, R7, 0x3, RZ ;  /* 0x0000000307137824 */ /* 0x000fca00078e02ff */
[----:B------:R-:W-:-:S04]  /*02d0*/  IADD3 R19, P0, PT, R19, R6, RZ ;  /* 0x0000000613137210 */ /* 0x000fc80007f1e0ff */
[----:B------:R-:W-:Y:S02]  /*02e0*/  LEA.HI.X.SX32 R20, R6, RZ, 0x1, P0 ;  /* 0x000000ff06147211 */ /* 0x000fe400000f0eff */
[----:B0-----:R-:W-:-:S04]  /*02f0*/  LEA R14, P0, R19, R14, 0x2 ;  /* 0x0000000e130e7211 */ /* 0x001fc800078010ff */
[----:B------:R-:W-:-:S05]  /*0300*/  LEA.HI.X R15, R19, R15, R20, 0x2, P0 ;  /* 0x0000000f130f7211 */ /* 0x000fca00000f1414 */
[----:B------:R-:W2:Y:S04]  /*0310*/  LDG.E.CONSTANT R21, desc[UR4][R14.64+0x4] ;  /* 0x000004040e157981 */ /* 0x000ea8000c1e9900 */
[----:B------:R-:W3:Y:S04]  /*0320*/  LDG.E.CONSTANT R19, desc[UR4][R14.64] ;  /* 0x000000040e137981 */ /* 0x000ee8000c1e9900 */
[----:B------:R-:W4:Y:S01]  /*0330*/  LDG.E.CONSTANT R20, desc[UR4][R14.64+0x8] ;  /* 0x000008040e147981 */ /* 0x000f22000c1e9900 */
[----:B------:R-:W-:Y:S01]  /*0340*/  BSSY.RECONVERGENT B0, `(.L_x_0) ;  /* 0x0000050000007945 */ /* 0x000fe20003800200 */
[----:B--2--5:R-:W-:Y:S01]  /*0350*/  FADD R21, R2, -R21 ;  /* 0x8000001502157221 */ /* 0x024fe20000000000 */
[----:B---3--:R-:W-:-:S03]  /*0360*/  FADD R19, R0, -R19 ;  /* 0x8000001300137221 */ /* 0x008fc60000000000 */
[----:B------:R-:W-:Y:S01]  /*0370*/  FMUL R22, R21, R21 ;  /* 0x0000001515167220 */ /* 0x000fe20000400000 */
[----:B----4-:R-:W-:-:S03]  /*0380*/  FADD R21, R3, -R20 ;  /* 0x8000001403157221 */ /* 0x010fc60000000000 */
[----:B------:R-:W-:-:S04]  /*0390*/  FFMA R22, R19, R19, R22 ;  /* 0x0000001313167223 */ /* 0x000fc80000000016 */
[----:B------:R-:W-:-:S05]  /*03a0*/  FFMA R21, R21, R21, R22 ;  /* 0x0000001515157223 */ /* 0x000fca0000000016 */
[----:B------:R-:W-:-:S13]  /*03b0*/  FSETP.GEU.AND P0, PT, R21, R16, PT ;  /* 0x000000101500720b */ /* 0x000fda0003f0e000 */
[----:B------:R-:W-:Y:S05]  /*03c0*/  @P0 BRA `(.L_x_1) ;  /* 0x00000004001c0947 */ /* 0x000fea0003800000 */
[----:B------:R-:W0:Y:S01]  /*03d0*/  LDC R19, c[0x0][0x390] ;  /* 0x0000e400ff137b82 */ /* 0x000e220000000800 */
[----:B------:R-:W-:Y:S01]  /*03e0*/  BSSY.RECONVERGENT B1, `(.L_x_2) ;  /* 0x0000040000017945 */ /* 0x000fe20003800200 */
[----:B0-----:R-:W-:-:S04]  /*03f0*/  ISETP.GE.AND P0, PT, R19, 0x1, PT ;  /* 0x000000011300780c */ /* 0x001fc80003f06270 */
[----:B------:R-:W-:-:S13]  /*0400*/  ISETP.NE.OR P0, PT, R10, RZ, !P0 ;  /* 0x000000ff0a00720c */ /* 0x000fda0004705670 */
[----:B------:R-:W-:Y:S05]  /*0410*/  @P0 BRA `(.L_x_3) ;  /* 0x0000000000f00947 */ /* 0x000fea0003800000 */
[----:B------:R-:W-:Y:S01]  /*0420*/  ISETP.GE.U32.AND P0, PT, R19, 0x10, PT ;  /* 0x000000101300780c */ /* 0x000fe20003f06070 */
[----:B------:R-:W-:-:S12]  /*0430*/  IMAD.MOV.U32 R21, RZ, RZ, RZ ;  /* 0x000000ffff157224 */ /* 0x000fd800078e00ff */
[----:B------:R-:W-:Y:S05]  /*0440*/  @!P0 BRA `(.L_x_4) ;  /* 0x00000000006c8947 */ /* 0x000fea0003800000 */
[----:B------:R-:W-:Y:S01]  /*0450*/  IMAD.MOV.U32 R21, RZ, RZ, R8 ;  /* 0x000000ffff157224 */ /* 0x000fe200078e0008 */
[----:B------:R-:W-:Y:S01]  /*0460*/  MOV R22, R18 ;  /* 0x0000001200167202 */ /* 0x000fe20000000f00 */
[----:B------:R-:W-:-:S07]  /*0470*/  IMAD.MOV.U32 R20, RZ, RZ, R17 ;  /* 0x000000ffff147224 */ /* 0x000fce00078e0011 */
.L_x_5:
[----:B0-----:R-:W-:Y:S01]  /*0480*/  IMAD.MOV.U32 R14, RZ, RZ, R21 ;  /* 0x000000ffff0e7224 */ /* 0x001fe200078e0015 */
[----:B------:R-:W-:Y:S01]  /*0490*/  MOV R15, R22 ;  /* 0x00000016000f7202 */ /* 0x000fe20000000f00 */
[----:B------:R-:W-:-:S03]  /*04a0*/  VIADD R20, R20, 0x10 ;  /* 0x0000001014147836 */ /* 0x000fc60000000000 */
[----:B------:R-:W-:Y:S01]  /*04b0*/  IADD3 R21, P3, PT, R14, 0x40, RZ ;  /* 0x000000400e157810 */ /* 0x000fe20007f7e0ff */
[----:B------:R0:W-:Y:S01]  /*04c0*/  STG.E desc[UR4][R14.64+-0x20], R7 ;  /* 0xffffe0070e007986 */ /* 0x0001e2000c101904 */
[----:B------:R-:W-:-:S03]  /*04d0*/  ISETP.NE.AND P0, PT, R20, RZ, PT ;  /* 0x000000ff1400720c */ /* 0x000fc60003f05270 */
[----:B------:R0:W-:Y:S01]  /*04e0*/  STG.E desc[UR4][R14.64+-0x1c], R7 ;  /* 0xffffe4070e007986 */ /* 0x0001e2000c101904 */
[----:B------:R-:W-:-:S03]  /*04f0*/  IMAD.X R22, RZ, RZ, R15, P3 ;  /* 0x000000ffff167224 */ /* 0x000fc600018e060f */
[----:B------:R0:W-:Y:S04]  /*0500*/  STG.E desc[UR4][R14.64+-0x18], R7 ;  /* 0xffffe8070e007986 */ /* 0x0001e8000c101904 */
        /* <DEDUP_REMOVED lines=12> */
[----:B------:R0:W-:Y:S01]  /*05d0*/  STG.E desc[UR4][R14.64+0x1c], R7 ;  /* 0x00001c070e007986 */ /* 0x0001e2000c101904 */
[----:B------:R-:W-:Y:S05]  /*05e0*/  @P0 BRA `(.L_x_5) ;  /* 0xfffffffc00a40947 */ /* 0x000fea000383ffff */
[----:B------:R-:W-:-:S07]  /*05f0*/  MOV R21, R9 ;  /* 0x0000000900157202 */ /* 0x000fce0000000f00 */
.L_x_4:
[----:B------:R-:W-:-:S13]  /*0600*/  ISETP.NE.AND P0, PT, R4, RZ, PT ;  /* 0x000000ff0400720c */ /* 0x000fda0003f05270 */
[----:B------:R-:W-:Y:S05]  /*0610*/  @!P0 BRA `(.L_x_3) ;  /* 0x0000000000708947 */ /* 0x000fea0003800000 */
[----:B------:R-:W-:Y:S01]  /*0620*/  ISETP.NE.AND P0, PT, R5, RZ, PT ;  /* 0x000000ff0500720c */ /* 0x000fe20003f05270 */
[----:B------:R-:W-:-:S12]  /*0630*/  @!P1 BRA `(.L_x_6) ;  /* 0x0000000000289947 */ /* 0x000fd80003800000 */
[----:B0-----:R-:W-:-:S04]  /*0640*/  IMAD.WIDE.U32 R14, R21, 0x4, R12 ;  /* 0x00000004150e7825 */ /* 0x001fc800078e000c */
[----:B------:R-:W-:Y:S01]  /*0650*/  VIADD R21, R21, 0x8 ;  /* 0x0000000815157836 */ /* 0x000fe20000000000 */
[----:B------:R1:W-:Y:S04]  /*0660*/  STG.E desc[UR4][R14.64], R7 ;  /* 0x000000070e007986 */ /* 0x0003e8000c101904 */
[----:B------:R1:W-:Y:S04]  /*0670*/  STG.E desc[UR4][R14.64+0x4], R7 ;  /* 0x000004070e007986 */ /* 0x0003e8000c101904 */
[----:B------:R1:W-:Y:S04]  /*0680*/  STG.E desc[UR4][R14.64+0x8], R7 ;  /* 0x000008070e007986 */ /* 0x0003e8000c101904 */
[----:B------:R1:W-:Y:S04]  /*0690*/  STG.E desc[UR4][R14.64+0xc], R7 ;  /* 0x00000c070e007986 */ /* 0x0003e8000c101904 */
[----:B------:R1:W-:Y:S04]  /*06a0*/  STG.E desc[UR4][R14.64+0x10], R7 ;  /* 0x000010070e007986 */ /* 0x0003e8000c101904 */
[----:B------:R1:W-:Y:S04]  /*06b0*/  STG.E desc[UR4][R14.64+0x14], R7 ;  /* 0x000014070e007986 */ /* 0x0003e8000c101904 */
[----:B------:R1:W-:Y:S04]  /*06c0*/  STG.E desc[UR4][R14.64+0x18], R7 ;  /* 0x000018070e007986 */ /* 0x0003e8000c101904 */
[----:B------:R1:W-:Y:S02]  /*06d0*/  STG.E desc[UR4][R14.64+0x1c], R7 ;  /* 0x00001c070e007986 */ /* 0x0003e4000c101904 */
.L_x_6:
[----:B------:R-:W-:Y:S05]  /*06e0*/  @!P0 BRA `(.L_x_3) ;  /* 0x00000000003c8947 */ /* 0x000fea0003800000 */
[----:B01----:R-:W-:Y:S01]  /*06f0*/  @P2 IMAD.WIDE.U32 R14, R21, 0x4, R12 ;  /* 0x00000004150e2825 */ /* 0x003fe200078e000c */
[----:B------:R-:W-:Y:S02]  /*0700*/  ISETP.NE.AND P0, PT, R11, RZ, PT ;  /* 0x000000ff0b00720c */ /* 0x000fe40003f05270 */
[----:B------:R-:W-:Y:S02]  /*0710*/  @P2 IADD3 R21, PT, PT, R21, 0x4, RZ ;  /* 0x0000000415152810 */ /* 0x000fe40007ffe0ff */
[----:B------:R2:W-:Y:S04]  /*0720*/  @P2 STG.E desc[UR4][R14.64], R7 ;  /* 0x000000070e002986 */ /* 0x0005e8000c101904 */
[----:B------:R2:W-:Y:S04]  /*0730*/  @P2 STG.E desc[UR4][R14.64+0x4], R7 ;  /* 0x000004070e002986 */ /* 0x0005e8000c101904 */
[----:B------:R2:W-:Y:S04]  /*0740*/  @P2 STG.E desc[UR4][R14.64+0x8], R7 ;  /* 0x000008070e002986 */ /* 0x0005e8000c101904 */
[----:B------:R2:W-:Y:S01]  /*0750*/  @P2 STG.E desc[UR4][R14.64+0xc], R7 ;  /* 0x00000c070e002986 */ /* 0x0005e2000c101904 */
[----:B------:R-:W-:Y:S05]  /*0760*/  @!P0 BRA `(.L_x_3) ;  /* 0x00000000001c8947 */ /* 0x000fea0003800000 */
[----:B--2---:R-:W-:Y:S01]  /*0770*/  IMAD.WIDE.U32 R14, R21, 0x4, R12 ;  /* 0x00000004150e7825 */ /* 0x004fe200078e000c */
[----:B------:R-:W-:-:S04]  /*0780*/  ISETP.NE.AND P0, PT, R11, 0x1, PT ;  /* 0x000000010b00780c */ /* 0x000fc80003f05270 */
[----:B------:R3:W-:Y:S09]  /*0790*/  STG.E desc[UR4][R14.64], R7 ;  /* 0x000000070e007986 */ /* 0x0007f2000c101904 */
[----:B------:R-:W-:Y:S05]  /*07a0*/  @!P0 BRA `(.L_x_3) ;  /* 0x00000000000c8947 */ /* 0x000fea0003800000 */
[----:B------:R-:W-:Y:S01]  /*07b0*/  ISETP.NE.AND P0, PT, R11, 0x2, PT ;  /* 0x000000020b00780c */ /* 0x000fe20003f05270 */
[----:B------:R4:W-:-:S12]  /*07c0*/  STG.E desc[UR4][R14.64+0x4], R7 ;  /* 0x000004070e007986 */ /* 0x0009d8000c101904 */
[----:B------:R4:W-:Y:S02]  /*07d0*/  @P0 STG.E desc[UR4][R14.64+0x8], R7 ;  /* 0x000008070e000986 */ /* 0x0009e4000c101904 */
.L_x_3:
[----:B------:R-:W-:Y:S05]  /*07e0*/  BSYNC.RECONVERGENT B1 ;  /* 0x0000000000017941 */ /* 0x000fea0003800200 */
.L_x_2:
[----:B01234-:R-:W-:-:S04]  /*07f0*/  IMAD.WIDE R14, R10, 0x4, R12 ;  /* 0x000000040a0e7825 */ /* 0x01ffc800078e020c */
[----:B------:R-:W-:Y:S01]  /*0800*/  VIADD R10, R10, 0x1 ;  /* 0x000000010a0a7836 */ /* 0x000fe20000000000 */
[----:B------:R0:W-:Y:S04]  /*0810*/  STG.E desc[UR4][R14.64], R7 ;  /* 0x000000070e007986 */ /* 0x0001e8000c101904 */
[----:B------:R-:W-:-:S13]  /*0820*/  ISETP.GE.AND P0, PT, R10, R19, PT ;  /* 0x000000130a00720c */ /* 0x000fda0003f06270 */
[----:B0-----:R-:W-:Y:S05]  /*0830*/  @P0 EXIT ;  /* 0x000000000000094d */ /* 0x001fea0003800000 */
.L_x_1:
[----:B------:R-:W-:Y:S05]  /*0840*/  BSYNC.RECONVERGENT B0 ;  /* 0x0000000000007941 */ /* 0x000fea0003800200 */
.L_x_0:
[----:B------:R-:W0:Y:S01]  /*0850*/  LDCU UR6, c[0x0][0x384] ;  /* 0x00007080ff0677ac */ /* 0x000e220008000800 */
[----:B------:R-:W-:-:S04]  /*0860*/  IADD3 R7, PT, PT, R7, 0x1, RZ ;  /* 0x0000000107077810 */ /* 0x000fc80007ffe0ff */
[----:B0-----:R-:W-:-:S13]  /*0870*/  ISETP.NE.AND P0, PT, R7, UR6, PT ;  /* 0x0000000607007c0c */ /* 0x001fda000bf05270 */
[----:B------:R-:W-:Y:S05]  /*0880*/  @P0 BRA `(.L_x_7) ;  /* 0xfffffff800880947 */ /* 0x000fea000383ffff */
[----:B------:R-:W-:Y:S05]  /*0890*/  EXIT ;  /* 0x000000000000794d */ /* 0x000fea0003800000 */
.L_x_8:
[----:B------:R-:W-:-:S00]  /*08a0*/  BRA `(.L_x_8) ;  /* 0xfffffffc00fc7947 */ /* 0x000fc0000383ffff */
[----:B------:R-:W-:-:S00]  /*08b0*/  NOP ;  /* 0x0000000000007918 */ /* 0x000fc00000000000 */
        /* <DEDUP_REMOVED lines=12> */
.L_x_9:


//--------------------- .nv.shared.reserved.0     --------------------------
	.section	.nv.shared.reserved.0,"aw",@nobits
	.weak		__nv_reservedSMEM_offset_0_alias
	.size		__nv_reservedSMEM_offset_0_alias, 0, 64
	.other		__nv_reservedSMEM_offset_0_alias,@"STO_CUDA_RESERVED_SHARED STV_DEFAULT"
__nv_reservedSMEM_offset_0_alias:
	.zero		0
	.zero		64


//--------------------- .nv.constant0._Z17ball_query_kerneliiifiPKfS0_Pi --------------------------
	.section	.nv.constant0._Z17ball_query_kerneliiifiPKfS0_Pi,"a",@progbits
	.sectionflags	@""
	.align	4
.nv.constant0._Z17ball_query_kerneliiifiPKfS0_Pi:
	.zero		944


//--------------------- SYMBOLS --------------------------

	.type		.nv.reservedSmem.offset0,@object
	.size		.nv.reservedSmem.offset0,0x4
